//
// Generated by NVIDIA NVVM Compiler
//
// Compiler Build ID: CL-36424714
// Cuda compilation tools, release 13.0, V13.0.88
// Based on NVVM 20.0.0
//

.version 9.0
.target sm_100
.address_size 64

	// .globl	_Z14hello_from_gpuv
.extern .func  (.param .b32 func_retval0) vprintf
(
	.param .b64 vprintf_param_0,
	.param .b64 vprintf_param_1
)
;
.global .align 1 .b8 $str[53] = {72, 101, 108, 108, 111, 32, 87, 111, 114, 108, 100, 32, 102, 114, 111, 109, 32, 98, 108, 111, 99, 107, 45, 40, 37, 100, 44, 37, 100, 41, 32, 97, 110, 100, 32, 116, 104, 114, 101, 97, 100, 45, 40, 37, 100, 44, 32, 37, 100, 41, 33, 10};

.visible .entry _Z14hello_from_gpuv()
{
	.local .align 16 .b8 	__local_depot0[16];
	.reg .b64 	%SP;
	.reg .b64 	%SPL;
	.reg .b32 	%r<7>;
	.reg .b64 	%rd<5>;

	mov.u64 	%SPL, __local_depot0;
	cvta.local.u64 	%SP, %SPL;
	add.u64 	%rd1, %SP, 0;
	add.u64 	%rd2, %SPL, 0;
	mov.u32 	%r1, %ctaid.x;
	mov.u32 	%r2, %ctaid.y;
	mov.u32 	%r3, %tid.x;
	mov.u32 	%r4, %tid.y;
	st.local.v4.u32 	[%rd2], {%r1, %r2, %r3, %r4};
	mov.u64 	%rd3, $str;
	cvta.global.u64 	%rd4, %rd3;
	{ // callseq 0, 0
	.param .b64 param0;
	st.param.b64 	[param0], %rd4;
	.param .b64 param1;
	st.param.b64 	[param1], %rd1;
	.param .b32 retval0;
	call.uni (retval0), 
	vprintf, 
	(
	param0, 
	param1
	);
	ld.param.b32 	%r5, [retval0];
	} // callseq 0
	ret;

}


// ===== COMPILED SASS (sm_100) =====

	.target	sm_100

	.elftype	@"ET_EXEC"


//--------------------- .note.nv.tkinfo           --------------------------
	.section	.note.nv.tkinfo,"",@"SHT_NOTE"
	.sectionflags	@"SHF_NOTE_NV_TKINFO"
	.tkinfo
        /*0018*/ 	.word	0x00000002
        /*0030*/ 	.string	""
        /*0030*/ 	.string	"ptxas"
        /*0030*/ 	.string	"Cuda compilation tools, release 13.0, V13.0.88"
        /*0030*/ 	.string	"Build cuda_13.0.r13.0/compiler.36424714_0"
        /*0030*/ 	.string	"-arch sm_100 -m 64 "



//--------------------- .note.nv.cuinfo           --------------------------
	.section	.note.nv.cuinfo,"",@"SHT_NOTE"
	.sectionflags	@"SHF_NOTE_NV_CUINFO"
        /*0018*/ 	.short	0x0002
        /*001a*/ 	.short	0x0064
        /*001c*/ 	.short	0x0082
	.zero		2


//--------------------- .nv.info                  --------------------------
	.section	.nv.info,"",@"SHT_CUDA_INFO"
	.align	4


	//----- nvinfo : EIATTR_REGCOUNT
	.align		4
        /*0000*/ 	.byte	0x04, 0x2f
        /*0002*/ 	.short	(.L_2 - .L_1)
	.align		4
.L_1:
        /*0004*/ 	.word	index@(_Z14hello_from_gpuv)
        /*0008*/ 	.word	0x00000018


	//----- nvinfo : EIATTR_FRAME_SIZE
	.align		4
.L_2:
        /*000c*/ 	.byte	0x04, 0x11
        /*000e*/ 	.short	(.L_4 - .L_3)
	.align		4
.L_3:
        /*0010*/ 	.word	index@(_Z14hello_from_gpuv)
        /*0014*/ 	.word	0x00000010


	//----- nvinfo : EIATTR_MIN_STACK_SIZE
	.align		4
.L_4:
        /*0018*/ 	.byte	0x04, 0x12
        /*001a*/ 	.short	(.L_6 - .L_5)
	.align		4
.L_5:
        /*001c*/ 	.word	index@(_Z14hello_from_gpuv)
        /*0020*/ 	.word	0x00000010
.L_6:


//--------------------- .nv.compat                --------------------------
	.section	.nv.compat,"",@"SHT_CUDA_COMPAT_INFO"
	.align	4
        /*0000*/ 	.byte	0x02, 0x09, 0x00, 0x00, 0x02, 0x02, 0x01, 0x00, 0x02, 0x05, 0x05, 0x00, 0x03, 0x07, 0x01, 0x01
        /*0010*/ 	.byte	0x02, 0x03, 0x00, 0x00, 0x02, 0x06, 0x01, 0x00, 0x04, 0x0b, 0x08, 0x00, 0x09, 0x00, 0x00, 0x00
        /*0020*/ 	.byte	0x00, 0x00, 0x00, 0x00


//--------------------- .nv.info._Z14hello_from_gpuv --------------------------
	.section	.nv.info._Z14hello_from_gpuv,"",@"SHT_CUDA_INFO"
	.sectionflags	@""
	.align	4


	//----- nvinfo : EIATTR_CUDA_API_VERSION
	.align		4
        /*0000*/ 	.byte	0x04, 0x37
        /*0002*/ 	.short	(.L_8 - .L_7)
.L_7:
        /*0004*/ 	.word	0x00000082


	//----- nvinfo : EIATTR_SPARSE_MMA_MASK
	.align		4
.L_8:
        /*0008*/ 	.byte	0x03, 0x50
        /*000a*/ 	.short	0x0000


	//----- nvinfo : EIATTR_MAXREG_COUNT
	.align		4
        /*000c*/ 	.byte	0x03, 0x1b
        /*000e*/ 	.short	0x00ff


	//----- nvinfo : EIATTR_EXTERNS
	.align		4
        /*0010*/ 	.byte	0x04, 0x0f
        /*0012*/ 	.short	(.L_10 - .L_9)


	//   ....[0]....
	.align		4
.L_9:
        /*0014*/ 	.word	index@(vprintf)


	//----- nvinfo : EIATTR_MERCURY_ISA_VERSION
	.align		4
.L_10:
        /*0018*/ 	.byte	0x03, 0x5f
        /*001a*/ 	.short	0x0101


	//----- nvinfo : EIATTR_VRC_CTA_INIT_COUNT
	.align		4
        /*001c*/ 	.byte	0x02, 0x4a
	.zero		1
	.zero		1


	//----- nvinfo : EIATTR_SYSCALL_OFFSETS
	.align		4
        /*0020*/ 	.byte	0x04, 0x46
        /*0022*/ 	.short	(.L_12 - .L_11)


	//   ....[0]....
.L_11:
        /*0024*/ 	.word	0x00000110


	//----- nvinfo : EIATTR_EXIT_INSTR_OFFSETS
	.align		4
.L_12:
        /*0028*/ 	.byte	0x04, 0x1c
        /*002a*/ 	.short	(.L_14 - .L_13)


	//   ....[0]....
.L_13:
        /*002c*/ 	.word	0x00000120


	//----- nvinfo : EIATTR_SW_WAR
	.align		4
.L_14:
        /*0030*/ 	.byte	0x04, 0x36
        /*0032*/ 	.short	(.L_16 - .L_15)
.L_15:
        /*0034*/ 	.word	0x00000008
.L_16:


//--------------------- .nv.callgraph             --------------------------
	.section	.nv.callgraph,"",@"SHT_CUDA_CALLGRAPH"
	.align	4
	.sectionentsize	8
	.align		4
        /*0000*/ 	.word	0x00000000
	.align		4
        /*0004*/ 	.word	0xffffffff
	.align		4
        /*0008*/ 	.word	index@(_Z14hello_from_gpuv)
	.align		4
        /*000c*/ 	.word	index@(vprintf)
	.align		4
        /*0010*/ 	.word	0x00000000
	.align		4
        /*0014*/ 	.word	0xfffffffe
	.align		4
        /*0018*/ 	.word	0x00000000
	.align		4
        /*001c*/ 	.word	0xfffffffd
	.align		4
        /*0020*/ 	.word	0x00000000
	.align		4
        /*0024*/ 	.word	0xfffffffc


//--------------------- .nv.constant4             --------------------------
	.section	.nv.constant4,"a",@progbits
	.align	8
	.align		8
.nv.constant4:
        /*0000*/ 	.dword	vprintf
	.align		8
        /*0008*/ 	.dword	$str


//--------------------- .text._Z14hello_from_gpuv --------------------------
	.section	.text._Z14hello_from_gpuv,"ax",@progbits
	.align	128
        .global         _Z14hello_from_gpuv
        .type           _Z14hello_from_gpuv,@function
        .size           _Z14hello_from_gpuv,(.L_x_2 - _Z14hello_from_gpuv)
        .other          _Z14hello_from_gpuv,@"STO_CUDA_ENTRY STV_DEFAULT"
_Z14hello_from_gpuv:
.text._Z14hello_from_gpuv:
[----:B------:R-:W0:Y:S01]  /*0000*/  LDC R1, c[0x0][0x37c] ;  /* 0x0000df00ff017b82 */ /* 0x000e220000000800 */
[----:B------:R-:W1:Y:S01]  /*0010*/  S2R R8, SR_CTAID.X ;  /* 0x0000000000087919 */ /* 0x000e620000002500 */
[----:B0-----:R-:W-:Y:S01]  /*0020*/  VIADD R1, R1, 0xfffffff0 ;  /* 0xfffffff001017836 */ /* 0x001fe20000000000 */
[----:B------:R-:W-:Y:S01]  /*0030*/  MOV R0, 0x0 ;  /* 0x0000000000007802 */ /* 0x000fe20000000f00 */
[----:B------:R-:W0:Y:S01]  /*0040*/  LDCU UR4, c[0x0][0x2f8] ;  /* 0x00005f00ff0477ac */ /* 0x000e220008000800 */
[----:B------:R-:W1:Y:S03]  /*0050*/  S2R R9, SR_CTAID.Y ;  /* 0x0000000000097919 */ /* 0x000e660000002600 */
[----:B------:R2:W3:Y:S01]  /*0060*/  LDC.64 R2, c[0x4][R0] ;  /* 0x0100000000027b82 */ /* 0x0004e20000000a00 */
[----:B------:R-:W4:Y:S01]  /*0070*/  LDCU.64 UR6, c[0x4][0x8] ;  /* 0x01000100ff0677ac */ /* 0x000f220008000a00 */
[----:B------:R-:W1:Y:S01]  /*0080*/  S2R R10, SR_TID.X ;  /* 0x00000000000a7919 */ /* 0x000e620000002100 */
[----:B------:R-:W5:Y:S01]  /*0090*/  LDCU UR5, c[0x0][0x2fc] ;  /* 0x00005f80ff0577ac */ /* 0x000f620008000800 */
[----:B------:R-:W1:Y:S01]  /*00a0*/  S2R R11, SR_TID.Y ;  /* 0x00000000000b7919 */ /* 0x000e620000002200 */
[----:B0-----:R-:W-:Y:S01]  /*00b0*/  IADD3 R6, P0, PT, R1, UR4, RZ ;  /* 0x0000000401067c10 */ /* 0x001fe2000ff1e0ff */
[----:B----4-:R-:W-:Y:S01]  /*00c0*/  IMAD.U32 R4, RZ, RZ, UR6 ;  /* 0x00000006ff047e24 */ /* 0x010fe2000f8e00ff */
[----:B------:R-:W-:-:S03]  /*00d0*/  MOV R5, UR7 ;  /* 0x0000000700057c02 */ /* 0x000fc60008000f00 */
[----:B-----5:R-:W-:Y:S01]  /*00e0*/  IMAD.X R7, RZ, RZ, UR5, P0 ;  /* 0x00000005ff077e24 */ /* 0x020fe200080e06ff */
[----:B-1----:R2:W-:Y:S07]  /*00f0*/  STL.128 [R1], R8 ;  /* 0x0000000801007387 */ /* 0x0025ee0000100c00 */
[----:B------:R-:W-:-:S07]  /*0100*/  LEPC R20, `(.L_x_0) ;  /* 0x000000001014794e */ /* 0x000fce0000000000 */
[----:B--23--:R-:W-:Y:S05]  /*0110*/  CALL.ABS.NOINC R2 ;  /* 0x0000000002007343 */ /* 0x00cfea0003c00000 */
.L_x_0:
[----:B------:R-:W-:Y:S05]  /*0120*/  EXIT ;  /* 0x000000000000794d */ /* 0x000fea0003800000 */
.L_x_1:
[----:B------:R-:W-:-:S00]  /*0130*/  BRA `(.L_x_1) ;  /* 0xfffffffc00fc7947 */ /* 0x000fc0000383ffff */
[----:B------:R-:W-:-:S00]  /*0140*/  NOP ;  /* 0x0000000000007918 */ /* 0x000fc00000000000 */
        /* <DEDUP_REMOVED lines=11> */
.L_x_2:


//--------------------- .nv.global.init           --------------------------
	.section	.nv.global.init,"aw",@progbits
.nv.global.init:
	.type		$str,@object
	.size		$str,(.L_0 - $str)
$str:
        /*0000*/ 	.byte	0x48, 0x65, 0x6c, 0x6c, 0x6f, 0x20, 0x57, 0x6f, 0x72, 0x6c, 0x64, 0x20, 0x66, 0x72, 0x6f, 0x6d
        /*0010*/ 	.byte	0x20, 0x62, 0x6c, 0x6f, 0x63, 0x6b, 0x2d, 0x28, 0x25, 0x64, 0x2c, 0x25, 0x64, 0x29, 0x20, 0x61
        /*0020*/ 	.byte	0x6e, 0x64, 0x20, 0x74, 0x68, 0x72, 0x65, 0x61, 0x64, 0x2d, 0x28, 0x25, 0x64, 0x2c, 0x20, 0x25
        /*0030*/ 	.byte	0x64, 0x29, 0x21, 0x0a, 0x00
.L_0:


//--------------------- .nv.shared.reserved.0     --------------------------
	.section	.nv.shared.reserved.0,"aw",@nobits
	.weak		__nv_reservedSMEM_offset_0_alias
	.size		__nv_reservedSMEM_offset_0_alias, 0, 64
	.other		__nv_reservedSMEM_offset_0_alias,@"STO_CUDA_RESERVED_SHARED STV_DEFAULT"
__nv_reservedSMEM_offset_0_alias:
	.zero		0
	.zero		64


//--------------------- .nv.constant0._Z14hello_from_gpuv --------------------------
	.section	.nv.constant0._Z14hello_from_gpuv,"a",@progbits
	.sectionflags	@""
	.align	4
.nv.constant0._Z14hello_from_gpuv:
	.zero		896


//--------------------- SYMBOLS --------------------------

	.type		.nv.reservedSmem.offset0,@object
	.size		.nv.reservedSmem.offset0,0x4
	.type		vprintf,@function
